//
// Generated by NVIDIA NVVM Compiler
//
// Compiler Build ID: CL-36424714
// Cuda compilation tools, release 13.0, V13.0.88
// Based on NVVM 20.0.0
//

.version 9.0
.target sm_100
.address_size 64

	// .globl	_Z9minA_cudaPiS_ii

.visible .entry _Z9minA_cudaPiS_ii(
	.param .u64 .ptr .align 1 _Z9minA_cudaPiS_ii_param_0,
	.param .u64 .ptr .align 1 _Z9minA_cudaPiS_ii_param_1,
	.param .u32 _Z9minA_cudaPiS_ii_param_2,
	.param .u32 _Z9minA_cudaPiS_ii_param_3
)
{
	.reg .pred 	%p<4>;
	.reg .b32 	%r<11>;
	.reg .b64 	%rd<15>;

	ld.param.u64 	%rd3, [_Z9minA_cudaPiS_ii_param_0];
	ld.param.u64 	%rd4, [_Z9minA_cudaPiS_ii_param_1];
	ld.param.u32 	%r5, [_Z9minA_cudaPiS_ii_param_2];
	ld.param.u32 	%r6, [_Z9minA_cudaPiS_ii_param_3];
	cvta.to.global.u64 	%rd1, %rd4;
	cvta.to.global.u64 	%rd2, %rd3;
	mov.u32 	%r7, %tid.x;
	mov.u32 	%r8, %ctaid.x;
	shl.b32 	%r9, %r8, 5;
	add.s32 	%r1, %r9, %r7;
	shl.b32 	%r2, %r1, 1;
	setp.ge.s32 	%p1, %r1, %r6;
	@%p1 bra 	$L__BB0_6;
	setp.ne.s32 	%p2, %r2, %r5;
	@%p2 bra 	$L__BB0_3;
	mul.wide.s32 	%rd11, %r5, 4;
	add.s64 	%rd12, %rd2, %rd11;
	ld.global.u32 	%r10, [%rd12];
	mul.wide.s32 	%rd13, %r1, 4;
	add.s64 	%rd14, %rd1, %rd13;
	st.global.u32 	[%rd14], %r10;
	bra.uni 	$L__BB0_6;
$L__BB0_3:
	mul.wide.s32 	%rd5, %r2, 4;
	add.s64 	%rd6, %rd2, %rd5;
	ld.global.u32 	%r3, [%rd6];
	ld.global.u32 	%r4, [%rd6+4];
	setp.ge.s32 	%p3, %r4, %r3;
	@%p3 bra 	$L__BB0_5;
	mul.wide.s32 	%rd9, %r1, 4;
	add.s64 	%rd10, %rd1, %rd9;
	st.global.u32 	[%rd10], %r4;
	bra.uni 	$L__BB0_6;
$L__BB0_5:
	mul.wide.s32 	%rd7, %r1, 4;
	add.s64 	%rd8, %rd1, %rd7;
	st.global.u32 	[%rd8], %r3;
$L__BB0_6:
	ret;

}
	// .globl	_Z15last_digit_cudaPiS_i
.visible .entry _Z15last_digit_cudaPiS_i(
	.param .u64 .ptr .align 1 _Z15last_digit_cudaPiS_i_param_0,
	.param .u64 .ptr .align 1 _Z15last_digit_cudaPiS_i_param_1,
	.param .u32 _Z15last_digit_cudaPiS_i_param_2
)
{
	.reg .pred 	%p<2>;
	.reg .b32 	%r<13>;
	.reg .b64 	%rd<8>;

	ld.param.u64 	%rd1, [_Z15last_digit_cudaPiS_i_param_0];
	ld.param.u64 	%rd2, [_Z15last_digit_cudaPiS_i_param_1];
	ld.param.u32 	%r2, [_Z15last_digit_cudaPiS_i_param_2];
	mov.u32 	%r3, %tid.x;
	mov.u32 	%r4, %ctaid.x;
	shl.b32 	%r5, %r4, 5;
	add.s32 	%r1, %r5, %r3;
	setp.ge.s32 	%p1, %r1, %r2;
	@%p1 bra 	$L__BB1_2;
	cvta.to.global.u64 	%rd3, %rd1;
	cvta.to.global.u64 	%rd4, %rd2;
	mul.wide.s32 	%rd5, %r1, 4;
	add.s64 	%rd6, %rd3, %rd5;
	ld.global.u32 	%r6, [%rd6];
	mul.hi.s32 	%r7, %r6, 1717986919;
	shr.u32 	%r8, %r7, 31;
	shr.s32 	%r9, %r7, 2;
	add.s32 	%r10, %r9, %r8;
	mul.lo.s32 	%r11, %r10, 10;
	sub.s32 	%r12, %r6, %r11;
	add.s64 	%rd7, %rd4, %rd5;
	st.global.u32 	[%rd7], %r12;
$L__BB1_2:
	ret;

}


// ===== COMPILED SASS (sm_100) =====

	.target	sm_100

	.elftype	@"ET_EXEC"


//--------------------- .note.nv.tkinfo           --------------------------
	.section	.note.nv.tkinfo,"",@"SHT_NOTE"
	.sectionflags	@"SHF_NOTE_NV_TKINFO"
	.tkinfo
        /*0018*/ 	.word	0x00000002
        /*0030*/ 	.string	""
        /*0030*/ 	.string	"ptxas"
        /*0030*/ 	.string	"Cuda compilation tools, release 13.0, V13.0.88"
        /*0030*/ 	.string	"Build cuda_13.0.r13.0/compiler.36424714_0"
        /*0030*/ 	.string	"-arch sm_100 -m 64 "



//--------------------- .note.nv.cuinfo           --------------------------
	.section	.note.nv.cuinfo,"",@"SHT_NOTE"
	.sectionflags	@"SHF_NOTE_NV_CUINFO"
        /*0018*/ 	.short	0x0002
        /*001a*/ 	.short	0x0064
        /*001c*/ 	.short	0x0082
	.zero		2


//--------------------- .nv.info                  --------------------------
	.section	.nv.info,"",@"SHT_CUDA_INFO"
	.align	4


	//----- nvinfo : EIATTR_REGCOUNT
	.align		4
        /*0000*/ 	.byte	0x04, 0x2f
        /*0002*/ 	.short	(.L_1 - .L_0)
	.align		4
.L_0:
        /*0004*/ 	.word	index@(_Z9minA_cudaPiS_ii)
        /*0008*/ 	.word	0x0000000c


	//----- nvinfo : EIATTR_FRAME_SIZE
	.align		4
.L_1:
        /*000c*/ 	.byte	0x04, 0x11
        /*000e*/ 	.short	(.L_3 - .L_2)
	.align		4
.L_2:
        /*0010*/ 	.word	index@(_Z9minA_cudaPiS_ii)
        /*0014*/ 	.word	0x00000000


	//----- nvinfo : EIATTR_REGCOUNT
	.align		4
.L_3:
        /*0018*/ 	.byte	0x04, 0x2f
        /*001a*/ 	.short	(.L_5 - .L_4)
	.align		4
.L_4:
        /*001c*/ 	.word	index@(_Z15last_digit_cudaPiS_i)
        /*0020*/ 	.word	0x0000000c


	//----- nvinfo : EIATTR_FRAME_SIZE
	.align		4
.L_5:
        /*0024*/ 	.byte	0x04, 0x11
        /*0026*/ 	.short	(.L_7 - .L_6)
	.align		4
.L_6:
        /*0028*/ 	.word	index@(_Z15last_digit_cudaPiS_i)
        /*002c*/ 	.word	0x00000000


	//----- nvinfo : EIATTR_MIN_STACK_SIZE
	.align		4
.L_7:
        /*0030*/ 	.byte	0x04, 0x12
        /*0032*/ 	.short	(.L_9 - .L_8)
	.align		4
.L_8:
        /*0034*/ 	.word	index@(_Z15last_digit_cudaPiS_i)
        /*0038*/ 	.word	0x00000000


	//----- nvinfo : EIATTR_MIN_STACK_SIZE
	.align		4
.L_9:
        /*003c*/ 	.byte	0x04, 0x12
        /*003e*/ 	.short	(.L_11 - .L_10)
	.align		4
.L_10:
        /*0040*/ 	.word	index@(_Z9minA_cudaPiS_ii)
        /*0044*/ 	.word	0x00000000
.L_11:


//--------------------- .nv.compat                --------------------------
	.section	.nv.compat,"",@"SHT_CUDA_COMPAT_INFO"
	.align	4
        /*0000*/ 	.byte	0x02, 0x09, 0x00, 0x00, 0x02, 0x02, 0x01, 0x00, 0x02, 0x05, 0x05, 0x00, 0x03, 0x07, 0x01, 0x01
        /*0010*/ 	.byte	0x02, 0x03, 0x00, 0x00, 0x02, 0x06, 0x01, 0x00, 0x04, 0x0b, 0x08, 0x00, 0x09, 0x00, 0x00, 0x00
        /*0020*/ 	.byte	0x00, 0x00, 0x00, 0x00


//--------------------- .nv.info._Z15last_digit_cudaPiS_i --------------------------
	.section	.nv.info._Z15last_digit_cudaPiS_i,"",@"SHT_CUDA_INFO"
	.sectionflags	@""
	.align	4


	//----- nvinfo : EIATTR_CUDA_API_VERSION
	.align		4
        /*0000*/ 	.byte	0x04, 0x37
        /*0002*/ 	.short	(.L_13 - .L_12)
.L_12:
        /*0004*/ 	.word	0x00000082


	//----- nvinfo : EIATTR_KPARAM_INFO
	.align		4
.L_13:
        /*0008*/ 	.byte	0x04, 0x17
        /*000a*/ 	.short	(.L_15 - .L_14)
.L_14:
        /*000c*/ 	.word	0x00000000
        /*0010*/ 	.short	0x0002
        /*0012*/ 	.short	0x0010
        /*0014*/ 	.byte	0x00, 0xf0, 0x11, 0x00


	//----- nvinfo : EIATTR_KPARAM_INFO
	.align		4
.L_15:
        /*0018*/ 	.byte	0x04, 0x17
        /*001a*/ 	.short	(.L_17 - .L_16)
.L_16:
        /*001c*/ 	.word	0x00000000
        /*0020*/ 	.short	0x0001
        /*0022*/ 	.short	0x0008
        /*0024*/ 	.byte	0x00, 0xf5, 0x21, 0x00


	//----- nvinfo : EIATTR_KPARAM_INFO
	.align		4
.L_17:
        /*0028*/ 	.byte	0x04, 0x17
        /*002a*/ 	.short	(.L_19 - .L_18)
.L_18:
        /*002c*/ 	.word	0x00000000
        /*0030*/ 	.short	0x0000
        /*0032*/ 	.short	0x0000
        /*0034*/ 	.byte	0x00, 0xf5, 0x21, 0x00


	//----- nvinfo : EIATTR_SPARSE_MMA_MASK
	.align		4
.L_19:
        /*0038*/ 	.byte	0x03, 0x50
        /*003a*/ 	.short	0x0000


	//----- nvinfo : EIATTR_MAXREG_COUNT
	.align		4
        /*003c*/ 	.byte	0x03, 0x1b
        /*003e*/ 	.short	0x00ff


	//----- nvinfo : EIATTR_MERCURY_ISA_VERSION
	.align		4
        /*0040*/ 	.byte	0x03, 0x5f
        /*0042*/ 	.short	0x0101


	//----- nvinfo : EIATTR_VRC_CTA_INIT_COUNT
	.align		4
        /*0044*/ 	.byte	0x02, 0x4a
	.zero		1
	.zero		1


	//----- nvinfo : EIATTR_EXIT_INSTR_OFFSETS
	.align		4
        /*0048*/ 	.byte	0x04, 0x1c
        /*004a*/ 	.short	(.L_21 - .L_20)


	//   ....[0]....
.L_20:
        /*004c*/ 	.word	0x00000060


	//   ....[1]....
        /*0050*/ 	.word	0x00000120


	//----- nvinfo : EIATTR_CBANK_PARAM_SIZE
	.align		4
.L_21:
        /*0054*/ 	.byte	0x03, 0x19
        /*0056*/ 	.short	0x0014


	//----- nvinfo : EIATTR_PARAM_CBANK
	.align		4
        /*0058*/ 	.byte	0x04, 0x0a
        /*005a*/ 	.short	(.L_23 - .L_22)
	.align		4
.L_22:
        /*005c*/ 	.word	index@(.nv.constant0._Z15last_digit_cudaPiS_i)
        /*0060*/ 	.short	0x0380
        /*0062*/ 	.short	0x0014


	//----- nvinfo : EIATTR_SW_WAR
	.align		4
.L_23:
        /*0064*/ 	.byte	0x04, 0x36
        /*0066*/ 	.short	(.L_25 - .L_24)
.L_24:
        /*0068*/ 	.word	0x00000008
.L_25:


//--------------------- .nv.info._Z9minA_cudaPiS_ii --------------------------
	.section	.nv.info._Z9minA_cudaPiS_ii,"",@"SHT_CUDA_INFO"
	.sectionflags	@""
	.align	4


	//----- nvinfo : EIATTR_CUDA_API_VERSION
	.align		4
        /*0000*/ 	.byte	0x04, 0x37
        /*0002*/ 	.short	(.L_27 - .L_26)
.L_26:
        /*0004*/ 	.word	0x00000082


	//----- nvinfo : EIATTR_KPARAM_INFO
	.align		4
.L_27:
        /*0008*/ 	.byte	0x04, 0x17
        /*000a*/ 	.short	(.L_29 - .L_28)
.L_28:
        /*000c*/ 	.word	0x00000000
        /*0010*/ 	.short	0x0003
        /*0012*/ 	.short	0x0014
        /*0014*/ 	.byte	0x00, 0xf0, 0x11, 0x00


	//----- nvinfo : EIATTR_KPARAM_INFO
	.align		4
.L_29:
        /*0018*/ 	.byte	0x04, 0x17
        /*001a*/ 	.short	(.L_31 - .L_30)
.L_30:
        /*001c*/ 	.word	0x00000000
        /*0020*/ 	.short	0x0002
        /*0022*/ 	.short	0x0010
        /*0024*/ 	.byte	0x00, 0xf0, 0x11, 0x00


	//----- nvinfo : EIATTR_KPARAM_INFO
	.align		4
.L_31:
        /*0028*/ 	.byte	0x04, 0x17
        /*002a*/ 	.short	(.L_33 - .L_32)
.L_32:
        /*002c*/ 	.word	0x00000000
        /*0030*/ 	.short	0x0001
        /*0032*/ 	.short	0x0008
        /*0034*/ 	.byte	0x00, 0xf5, 0x21, 0x00


	//----- nvinfo : EIATTR_KPARAM_INFO
	.align		4
.L_33:
        /*0038*/ 	.byte	0x04, 0x17
        /*003a*/ 	.short	(.L_35 - .L_34)
.L_34:
        /*003c*/ 	.word	0x00000000
        /*0040*/ 	.short	0x0000
        /*0042*/ 	.short	0x0000
        /*0044*/ 	.byte	0x00, 0xf5, 0x21, 0x00


	//----- nvinfo : EIATTR_SPARSE_MMA_MASK
	.align		4
.L_35:
        /*0048*/ 	.byte	0x03, 0x50
        /*004a*/ 	.short	0x0000


	//----- nvinfo : EIATTR_MAXREG_COUNT
	.align		4
        /*004c*/ 	.byte	0x03, 0x1b
        /*004e*/ 	.short	0x00ff


	//----- nvinfo : EIATTR_MERCURY_ISA_VERSION
	.align		4
        /*0050*/ 	.byte	0x03, 0x5f
        /*0052*/ 	.short	0x0101


	//----- nvinfo : EIATTR_VRC_CTA_INIT_COUNT
	.align		4
        /*0054*/ 	.byte	0x02, 0x4a
	.zero		1
	.zero		1


	//----- nvinfo : EIATTR_EXIT_INSTR_OFFSETS
	.align		4
        /*0058*/ 	.byte	0x04, 0x1c
        /*005a*/ 	.short	(.L_37 - .L_36)


	//   ....[0]....
.L_36:
        /*005c*/ 	.word	0x00000060


	//   ....[1]....
        /*0060*/ 	.word	0x00000120


	//   ....[2]....
        /*0064*/ 	.word	0x000001b0


	//   ....[3]....
        /*0068*/ 	.word	0x000001f0


	//----- nvinfo : EIATTR_CRS_STACK_SIZE
	.align		4
.L_37:
        /*006c*/ 	.byte	0x04, 0x1e
        /*006e*/ 	.short	(.L_39 - .L_38)
.L_38:
        /*0070*/ 	.word	0x00000000


	//----- nvinfo : EIATTR_CBANK_PARAM_SIZE
	.align		4
.L_39:
        /*0074*/ 	.byte	0x03, 0x19
        /*0076*/ 	.short	0x0018


	//----- nvinfo : EIATTR_PARAM_CBANK
	.align		4
        /*0078*/ 	.byte	0x04, 0x0a
        /*007a*/ 	.short	(.L_41 - .L_40)
	.align		4
.L_40:
        /*007c*/ 	.word	index@(.nv.constant0._Z9minA_cudaPiS_ii)
        /*0080*/ 	.short	0x0380
        /*0082*/ 	.short	0x0018


	//----- nvinfo : EIATTR_SW_WAR
	.align		4
.L_41:
        /*0084*/ 	.byte	0x04, 0x36
        /*0086*/ 	.short	(.L_43 - .L_42)
.L_42:
        /*0088*/ 	.word	0x00000008
.L_43:


//--------------------- .nv.callgraph             --------------------------
	.section	.nv.callgraph,"",@"SHT_CUDA_CALLGRAPH"
	.align	4
	.sectionentsize	8
	.align		4
        /*0000*/ 	.word	0x00000000
	.align		4
        /*0004*/ 	.word	0xffffffff
	.align		4
        /*0008*/ 	.word	0x00000000
	.align		4
        /*000c*/ 	.word	0xfffffffe
	.align		4
        /*0010*/ 	.word	0x00000000
	.align		4
        /*0014*/ 	.word	0xfffffffd
	.align		4
        /*0018*/ 	.word	0x00000000
	.align		4
        /*001c*/ 	.word	0xfffffffc


//--------------------- .text._Z15last_digit_cudaPiS_i --------------------------
	.section	.text._Z15last_digit_cudaPiS_i,"ax",@progbits
	.align	128
        .global         _Z15last_digit_cudaPiS_i
        .type           _Z15last_digit_cudaPiS_i,@function
        .size           _Z15last_digit_cudaPiS_i,(.L_x_3 - _Z15last_digit_cudaPiS_i)
        .other          _Z15last_digit_cudaPiS_i,@"STO_CUDA_ENTRY STV_DEFAULT"
_Z15last_digit_cudaPiS_i:
.text._Z15last_digit_cudaPiS_i:
[----:B------:R-:W-:Y:S01]  /*0000*/  LDC R1, c[0x0][0x37c] ;  /* 0x0000df00ff017b82 */ /* 0x000fe20000000800 */
[----:B------:R-:W0:Y:S01]  /*0010*/  S2R R7, SR_TID.X ;  /* 0x0000000000077919 */ /* 0x000e220000002100 */
[----:B------:R-:W1:Y:S01]  /*0020*/  LDCU UR4, c[0x0][0x390] ;  /* 0x00007200ff0477ac */ /* 0x000e620008000800 */
[----:B------:R-:W0:Y:S02]  /*0030*/  S2R R0, SR_CTAID.X ;  /* 0x0000000000007919 */ /* 0x000e240000002500 */
[----:B0-----:R-:W-:-:S04]  /*0040*/  LEA R7, R0, R7, 0x5 ;  /* 0x0000000700077211 */ /* 0x001fc800078e28ff */
[----:B-1----:R-:W-:-:S13]  /*0050*/  ISETP.GE.AND P0, PT, R7, UR4, PT ;  /* 0x0000000407007c0c */ /* 0x002fda000bf06270 */
[----:B------:R-:W-:Y:S05]  /*0060*/  @P0 EXIT ;  /* 0x000000000000094d */ /* 0x000fea0003800000 */
[----:B------:R-:W0:Y:S01]  /*0070*/  LDC.64 R2, c[0x0][0x380] ;  /* 0x0000e000ff027b82 */ /* 0x000e220000000a00 */
[----:B------:R-:W1:Y:S07]  /*0080*/  LDCU.64 UR4, c[0x0][0x358] ;  /* 0x00006b00ff0477ac */ /* 0x000e6e0008000a00 */
[----:B------:R-:W2:Y:S01]  /*0090*/  LDC.64 R4, c[0x0][0x388] ;  /* 0x0000e200ff047b82 */ /* 0x000ea20000000a00 */
[----:B0-----:R-:W-:-:S06]  /*00a0*/  IMAD.WIDE R2, R7, 0x4, R2 ;  /* 0x0000000407027825 */ /* 0x001fcc00078e0202 */
[----:B-1----:R-:W3:Y:S01]  /*00b0*/  LDG.E R2, desc[UR4][R2.64] ;  /* 0x0000000402027981 */ /* 0x002ee2000c1e1900 */
[----:B--2---:R-:W-:-:S04]  /*00c0*/  IMAD.WIDE R4, R7, 0x4, R4 ;  /* 0x0000000407047825 */ /* 0x004fc800078e0204 */
[----:B---3--:R-:W-:-:S05]  /*00d0*/  IMAD.HI R0, R2, 0x66666667, RZ ;  /* 0x6666666702007827 */ /* 0x008fca00078e02ff */
[----:B------:R-:W-:-:S04]  /*00e0*/  SHF.R.U32.HI R9, RZ, 0x1f, R0 ;  /* 0x0000001fff097819 */ /* 0x000fc80000011600 */
[----:B------:R-:W-:-:S05]  /*00f0*/  LEA.HI.SX32 R9, R0, R9, 0x1e ;  /* 0x0000000900097211 */ /* 0x000fca00078ff2ff */
[----:B------:R-:W-:-:S05]  /*0100*/  IMAD R9, R9, -0xa, R2 ;  /* 0xfffffff609097824 */ /* 0x000fca00078e0202 */
[----:B------:R-:W-:Y:S01]  /*0110*/  STG.E desc[UR4][R4.64], R9 ;  /* 0x0000000904007986 */ /* 0x000fe2000c101904 */
[----:B------:R-:W-:Y:S05]  /*0120*/  EXIT ;  /* 0x000000000000794d */ /* 0x000fea0003800000 */
.L_x_0:
[----:B------:R-:W-:-:S00]  /*0130*/  BRA `(.L_x_0) ;  /* 0xfffffffc00fc7947 */ /* 0x000fc0000383ffff */
[----:B------:R-:W-:-:S00]  /*0140*/  NOP ;  /* 0x0000000000007918 */ /* 0x000fc00000000000 */
        /* <DEDUP_REMOVED lines=11> */
.L_x_3:


//--------------------- .text._Z9minA_cudaPiS_ii  --------------------------
	.section	.text._Z9minA_cudaPiS_ii,"ax",@progbits
	.align	128
        .global         _Z9minA_cudaPiS_ii
        .type           _Z9minA_cudaPiS_ii,@function
        .size           _Z9minA_cudaPiS_ii,(.L_x_4 - _Z9minA_cudaPiS_ii)
        .other          _Z9minA_cudaPiS_ii,@"STO_CUDA_ENTRY STV_DEFAULT"
_Z9minA_cudaPiS_ii:
.text._Z9minA_cudaPiS_ii:
[----:B------:R-:W-:Y:S01]  /*0000*/  LDC R1, c[0x0][0x37c] ;  /* 0x0000df00ff017b82 */ /* 0x000fe20000000800 */
[----:B------:R-:W0:Y:S01]  /*0010*/  S2R R7, SR_TID.X ;  /* 0x0000000000077919 */ /* 0x000e220000002100 */
[----:B------:R-:W1:Y:S01]  /*0020*/  LDCU UR4, c[0x0][0x394] ;  /* 0x00007280ff0477ac */ /* 0x000e620008000800 */
[----:B------:R-:W0:Y:S02]  /*0030*/  S2R R0, SR_CTAID.X ;  /* 0x0000000000007919 */ /* 0x000e240000002500 */
[----:B0-----:R-:W-:-:S04]  /*0040*/  LEA R7, R0, R7, 0x5 ;  /* 0x0000000700077211 */ /* 0x001fc800078e28ff */
[----:B-1----:R-:W-:-:S13]  /*0050*/  ISETP.GE.AND P0, PT, R7, UR4, PT ;  /* 0x0000000407007c0c */ /* 0x002fda000bf06270 */
[----:B------:R-:W-:Y:S05]  /*0060*/  @P0 EXIT ;  /* 0x000000000000094d */ /* 0x000fea0003800000 */
[----:B------:R-:W0:Y:S01]  /*0070*/  LDC R0, c[0x0][0x390] ;  /* 0x0000e400ff007b82 */ /* 0x000e220000000800 */
[----:B------:R-:W-:Y:S01]  /*0080*/  SHF.L.U32 R5, R7, 0x1, RZ ;  /* 0x0000000107057819 */ /* 0x000fe200000006ff */
[----:B------:R-:W1:Y:S03]  /*0090*/  LDCU.64 UR4, c[0x0][0x358] ;  /* 0x00006b00ff0477ac */ /* 0x000e660008000a00 */
[----:B0-----:R-:W-:-:S13]  /*00a0*/  ISETP.NE.AND P0, PT, R5, R0, PT ;  /* 0x000000000500720c */ /* 0x001fda0003f05270 */
[----:B-1----:R-:W-:Y:S05]  /*00b0*/  @P0 BRA `(.L_x_1) ;  /* 0x00000000001c0947 */ /* 0x002fea0003800000 */
[----:B------:R-:W0:Y:S08]  /*00c0*/  LDC.64 R2, c[0x0][0x380] ;  /* 0x0000e000ff027b82 */ /* 0x000e300000000a00 */
[----:B------:R-:W1:Y:S01]  /*00d0*/  LDC.64 R4, c[0x0][0x388] ;  /* 0x0000e200ff047b82 */ /* 0x000e620000000a00 */
[----:B0-----:R-:W-:-:S06]  /*00e0*/  IMAD.WIDE R2, R0, 0x4, R2 ;  /* 0x0000000400027825 */ /* 0x001fcc00078e0202 */
[----:B------:R-:W2:Y:S01]  /*00f0*/  LDG.E R3, desc[UR4][R2.64] ;  /* 0x0000000402037981 */ /* 0x000ea2000c1e1900 */
[----:B-1----:R-:W-:-:S05]  /*0100*/  IMAD.WIDE R4, R7, 0x4, R4 ;  /* 0x0000000407047825 */ /* 0x002fca00078e0204 */
[----:B--2---:R-:W-:Y:S01]  /*0110*/  STG.E desc[UR4][R4.64], R3 ;  /* 0x0000000304007986 */ /* 0x004fe2000c101904 */
[----:B------:R-:W-:Y:S05]  /*0120*/  EXIT ;  /* 0x000000000000794d */ /* 0x000fea0003800000 */
.L_x_1:
[----:B------:R-:W0:Y:S02]  /*0130*/  LDC.64 R2, c[0x0][0x380] ;  /* 0x0000e000ff027b82 */ /* 0x000e240000000a00 */
[----:B0-----:R-:W-:-:S05]  /*0140*/  IMAD.WIDE R2, R5, 0x4, R2 ;  /* 0x0000000405027825 */ /* 0x001fca00078e0202 */
[----:B------:R-:W2:Y:S04]  /*0150*/  LDG.E R9, desc[UR4][R2.64] ;  /* 0x0000000402097981 */ /* 0x000ea8000c1e1900 */
[----:B------:R-:W2:Y:S02]  /*0160*/  LDG.E R0, desc[UR4][R2.64+0x4] ;  /* 0x0000040402007981 */ /* 0x000ea4000c1e1900 */
[----:B--2---:R-:W-:-:S13]  /*0170*/  ISETP.GE.AND P0, PT, R0, R9, PT ;  /* 0x000000090000720c */ /* 0x004fda0003f06270 */
[----:B------:R-:W0:Y:S02]  /*0180*/  @!P0 LDC.64 R4, c[0x0][0x388] ;  /* 0x0000e200ff048b82 */ /* 0x000e240000000a00 */
[----:B0-----:R-:W-:-:S05]  /*0190*/  @!P0 IMAD.WIDE R4, R7, 0x4, R4 ;  /* 0x0000000407048825 */ /* 0x001fca00078e0204 */
[----:B------:R0:W-:Y:S01]  /*01a0*/  @!P0 STG.E desc[UR4][R4.64], R0 ;  /* 0x0000000004008986 */ /* 0x0001e2000c101904 */
[----:B------:R-:W-:Y:S05]  /*01b0*/  @!P0 EXIT ;  /* 0x000000000000894d */ /* 0x000fea0003800000 */
[----:B------:R-:W1:Y:S02]  /*01c0*/  LDC.64 R2, c[0x0][0x388] ;  /* 0x0000e200ff027b82 */ /* 0x000e640000000a00 */
[----:B-1----:R-:W-:-:S05]  /*01d0*/  IMAD.WIDE R2, R7, 0x4, R2 ;  /* 0x0000000407027825 */ /* 0x002fca00078e0202 */
[----:B------:R-:W-:Y:S01]  /*01e0*/  STG.E desc[UR4][R2.64], R9 ;  /* 0x0000000902007986 */ /* 0x000fe2000c101904 */
[----:B------:R-:W-:Y:S05]  /*01f0*/  EXIT ;  /* 0x000000000000794d */ /* 0x000fea0003800000 */
.L_x_2:
        /* <DEDUP_REMOVED lines=16> */
.L_x_4:


//--------------------- .nv.shared.reserved.0     --------------------------
	.section	.nv.shared.reserved.0,"aw",@nobits
	.weak		__nv_reservedSMEM_offset_0_alias
	.size		__nv_reservedSMEM_offset_0_alias, 0, 64
	.other		__nv_reservedSMEM_offset_0_alias,@"STO_CUDA_RESERVED_SHARED STV_DEFAULT"
__nv_reservedSMEM_offset_0_alias:
	.zero		0
	.zero		64


//--------------------- .nv.constant0._Z15last_digit_cudaPiS_i --------------------------
	.section	.nv.constant0._Z15last_digit_cudaPiS_i,"a",@progbits
	.sectionflags	@""
	.align	4
.nv.constant0._Z15last_digit_cudaPiS_i:
	.zero		916


//--------------------- .nv.constant0._Z9minA_cudaPiS_ii --------------------------
	.section	.nv.constant0._Z9minA_cudaPiS_ii,"a",@progbits
	.sectionflags	@""
	.align	4
.nv.constant0._Z9minA_cudaPiS_ii:
	.zero		920


//--------------------- SYMBOLS --------------------------

	.type		.nv.reservedSmem.offset0,@object
	.size		.nv.reservedSmem.offset0,0x4
